	.headerflags	@"EF_CUDA_TEXMODE_UNIFIED EF_CUDA_64BIT_ADDRESS EF_CUDA_ACCELERATORS EF_CUDA_SM90 EF_CUDA_VIRTUAL_SM(EF_CUDA_SM90)"
	.elftype	@"ET_EXEC"


//--------------------- .nv.info                  --------------------------
	.section	.nv.info,"",@"SHT_CUDA_INFO"
	.align	4


	//----- nvinfo : EIATTR_REGCOUNT
	.align		4
        /*0000*/ 	.byte	0x04, 0x2f
        /*0002*/ 	.short	(.L_3 - .L_2)
	.align		4
.L_2:
        /*0004*/ 	.word	index@(triton_poi_fused__native_batch_norm_legit_no_training_add_relu_threshold_backward_47)
        /*0008*/ 	.word	0x0000001c


	//----- nvinfo : EIATTR_MIN_STACK_SIZE
	.align		4
.L_3:
        /*000c*/ 	.byte	0x04, 0x12
        /*000e*/ 	.short	(.L_5 - .L_4)
	.align		4
.L_4:
        /*0010*/ 	.word	index@(triton_poi_fused__native_batch_norm_legit_no_training_add_relu_threshold_backward_47)
        /*0014*/ 	.word	0x00000000


	//----- nvinfo : EIATTR_FRAME_SIZE
	.align		4
.L_5:
        /*0018*/ 	.byte	0x04, 0x11
        /*001a*/ 	.short	(.L_7 - .L_6)
	.align		4
.L_6:
        /*001c*/ 	.word	index@(triton_poi_fused__native_batch_norm_legit_no_training_add_relu_threshold_backward_47)
        /*0020*/ 	.word	0x00000000


	//----- nvinfo : EIATTR_MIN_STACK_SIZE
	.align		4
.L_7:
        /*0024*/ 	.byte	0x04, 0x12
        /*0026*/ 	.short	(.L_9 - .L_8)
	.align		4
.L_8:
        /*0028*/ 	.word	index@(triton_poi_fused__native_batch_norm_legit_no_training_add_relu_threshold_backward_47)
        /*002c*/ 	.word	0x00000000
.L_9:


//--------------------- .nv.info.triton_poi_fused__native_batch_norm_legit_no_training_add_relu_threshold_backward_47 --------------------------
	.section	.nv.info.triton_poi_fused__native_batch_norm_legit_no_training_add_relu_threshold_backward_47,"",@"SHT_CUDA_INFO"
	.sectionflags	@""
	.align	4


	//----- nvinfo : EIATTR_CUDA_API_VERSION
	.align		4
        /*0000*/ 	.byte	0x04, 0x37
        /*0002*/ 	.short	(.L_11 - .L_10)
.L_10:
        /*0004*/ 	.word	0x0000007c


	//----- nvinfo : EIATTR_KPARAM_INFO
	.align		4
.L_11:
        /*0008*/ 	.byte	0x04, 0x17
        /*000a*/ 	.short	(.L_13 - .L_12)
.L_12:
        /*000c*/ 	.word	0x00000000
        /*0010*/ 	.short	0x000c
        /*0012*/ 	.short	0x0060
        /*0014*/ 	.byte	0x00, 0xf0, 0x11, 0x00


	//----- nvinfo : EIATTR_KPARAM_INFO
	.align		4
.L_13:
        /*0018*/ 	.byte	0x04, 0x17
        /*001a*/ 	.short	(.L_15 - .L_14)
.L_14:
        /*001c*/ 	.word	0x00000000
        /*0020*/ 	.short	0x000b
        /*0022*/ 	.short	0x0058
        /*0024*/ 	.byte	0x00, 0xf4, 0x21, 0x00


	//----- nvinfo : EIATTR_KPARAM_INFO
	.align		4
.L_15:
        /*0028*/ 	.byte	0x04, 0x17
        /*002a*/ 	.short	(.L_17 - .L_16)
.L_16:
        /*002c*/ 	.word	0x00000000
        /*0030*/ 	.short	0x000a
        /*0032*/ 	.short	0x0050
        /*0034*/ 	.byte	0x00, 0xf4, 0x21, 0x00


	//----- nvinfo : EIATTR_KPARAM_INFO
	.align		4
.L_17:
        /*0038*/ 	.byte	0x04, 0x17
        /*003a*/ 	.short	(.L_19 - .L_18)
.L_18:
        /*003c*/ 	.word	0x00000000
        /*0040*/ 	.short	0x0009
        /*0042*/ 	.short	0x0048
        /*0044*/ 	.byte	0x00, 0xf4, 0x21, 0x00


	//----- nvinfo : EIATTR_KPARAM_INFO
	.align		4
.L_19:
        /*0048*/ 	.byte	0x04, 0x17
        /*004a*/ 	.short	(.L_21 - .L_20)
.L_20:
        /*004c*/ 	.word	0x00000000
        /*0050*/ 	.short	0x0008
        /*0052*/ 	.short	0x0040
        /*0054*/ 	.byte	0x00, 0xf4, 0x21, 0x00


	//----- nvinfo : EIATTR_KPARAM_INFO
	.align		4
.L_21:
        /*0058*/ 	.byte	0x04, 0x17
        /*005a*/ 	.short	(.L_23 - .L_22)
.L_22:
        /*005c*/ 	.word	0x00000000
        /*0060*/ 	.short	0x0007
        /*0062*/ 	.short	0x0038
        /*0064*/ 	.byte	0x00, 0xf4, 0x21, 0x00


	//----- nvinfo : EIATTR_KPARAM_INFO
	.align		4
.L_23:
        /*0068*/ 	.byte	0x04, 0x17
        /*006a*/ 	.short	(.L_25 - .L_24)
.L_24:
        /*006c*/ 	.word	0x00000000
        /*0070*/ 	.short	0x0006
        /*0072*/ 	.short	0x0030
        /*0074*/ 	.byte	0x00, 0xf4, 0x21, 0x00


	//----- nvinfo : EIATTR_KPARAM_INFO
	.align		4
.L_25:
        /*0078*/ 	.byte	0x04, 0x17
        /*007a*/ 	.short	(.L_27 - .L_26)
.L_26:
        /*007c*/ 	.word	0x00000000
        /*0080*/ 	.short	0x0005
        /*0082*/ 	.short	0x0028
        /*0084*/ 	.byte	0x00, 0xf4, 0x21, 0x00


	//----- nvinfo : EIATTR_KPARAM_INFO
	.align		4
.L_27:
        /*0088*/ 	.byte	0x04, 0x17
        /*008a*/ 	.short	(.L_29 - .L_28)
.L_28:
        /*008c*/ 	.word	0x00000000
        /*0090*/ 	.short	0x0004
        /*0092*/ 	.short	0x0020
        /*0094*/ 	.byte	0x00, 0xf4, 0x21, 0x00


	//----- nvinfo : EIATTR_KPARAM_INFO
	.align		4
.L_29:
        /*0098*/ 	.byte	0x04, 0x17
        /*009a*/ 	.short	(.L_31 - .L_30)
.L_30:
        /*009c*/ 	.word	0x00000000
        /*00a0*/ 	.short	0x0003
        /*00a2*/ 	.short	0x0018
        /*00a4*/ 	.byte	0x00, 0xf4, 0x21, 0x00


	//----- nvinfo : EIATTR_KPARAM_INFO
	.align		4
.L_31:
        /*00a8*/ 	.byte	0x04, 0x17
        /*00aa*/ 	.short	(.L_33 - .L_32)
.L_32:
        /*00ac*/ 	.word	0x00000000
        /*00b0*/ 	.short	0x0002
        /*00b2*/ 	.short	0x0010
        /*00b4*/ 	.byte	0x00, 0xf4, 0x21, 0x00


	//----- nvinfo : EIATTR_KPARAM_INFO
	.align		4
.L_33:
        /*00b8*/ 	.byte	0x04, 0x17
        /*00ba*/ 	.short	(.L_35 - .L_34)
.L_34:
        /*00bc*/ 	.word	0x00000000
        /*00c0*/ 	.short	0x0001
        /*00c2*/ 	.short	0x0008
        /*00c4*/ 	.byte	0x00, 0xf4, 0x21, 0x00


	//----- nvinfo : EIATTR_KPARAM_INFO
	.align		4
.L_35:
        /*00c8*/ 	.byte	0x04, 0x17
        /*00ca*/ 	.short	(.L_37 - .L_36)
.L_36:
        /*00cc*/ 	.word	0x00000000
        /*00d0*/ 	.short	0x0000
        /*00d2*/ 	.short	0x0000
        /*00d4*/ 	.byte	0x00, 0xf4, 0x21, 0x00


	//----- nvinfo : EIATTR_SPARSE_MMA_MASK
	.align		4
.L_37:
        /*00d8*/ 	.byte	0x03, 0x50
        /*00da*/ 	.short	0x0000


	//----- nvinfo : EIATTR_MAXREG_COUNT
	.align		4
        /*00dc*/ 	.byte	0x03, 0x1b
        /*00de*/ 	.short	0x00ff


	//----- nvinfo : EIATTR_EXIT_INSTR_OFFSETS
	.align		4
        /*00e0*/ 	.byte	0x04, 0x1c
        /*00e2*/ 	.short	(.L_39 - .L_38)


	//   ....[0]....
.L_38:
        /*00e4*/ 	.word	0x00000520


	//----- nvinfo : EIATTR_REQNTID
	.align		4
.L_39:
        /*00e8*/ 	.byte	0x04, 0x10
        /*00ea*/ 	.short	(.L_41 - .L_40)
.L_40:
        /*00ec*/ 	.word	0x00000080
        /*00f0*/ 	.word	0x00000001
        /*00f4*/ 	.word	0x00000001


	//----- nvinfo : EIATTR_CBANK_PARAM_SIZE
	.align		4
.L_41:
        /*00f8*/ 	.byte	0x03, 0x19
        /*00fa*/ 	.short	0x0064


	//----- nvinfo : EIATTR_PARAM_CBANK
	.align		4
        /*00fc*/ 	.byte	0x04, 0x0a
        /*00fe*/ 	.short	(.L_43 - .L_42)
	.align		4
.L_42:
        /*0100*/ 	.word	index@(.nv.constant0.triton_poi_fused__native_batch_norm_legit_no_training_add_relu_threshold_backward_47)
        /*0104*/ 	.short	0x0210
        /*0106*/ 	.short	0x0064


	//----- nvinfo : EIATTR_SW_WAR
	.align		4
.L_43:
        /*0108*/ 	.byte	0x04, 0x36
        /*010a*/ 	.short	(.L_45 - .L_44)
.L_44:
        /*010c*/ 	.word	0x00000008
.L_45:


//--------------------- .nv.callgraph             --------------------------
	.section	.nv.callgraph,"",@"SHT_CUDA_CALLGRAPH"
	.align	4
	.sectionentsize	8
	.align		4
        /*0000*/ 	.word	0x00000000
	.align		4
        /*0004*/ 	.word	0xffffffff
	.align		4
        /*0008*/ 	.word	0x00000000
	.align		4
        /*000c*/ 	.word	0xfffffffe
	.align		4
        /*0010*/ 	.word	0x00000000
	.align		4
        /*0014*/ 	.word	0xfffffffd
	.align		4
        /*0018*/ 	.word	0x00000000
	.align		4
        /*001c*/ 	.word	0xfffffffc


//--------------------- .nv.constant4             --------------------------
	.section	.nv.constant4,"a",@progbits
	.align	8
	.align		8
.nv.constant4:
        /*0000*/ 	.dword	_$_str
	.align		8
        /*0008*/ 	.dword	_$_str_$_2


//--------------------- .text.triton_poi_fused__native_batch_norm_legit_no_training_add_relu_threshold_backward_47 --------------------------
	.section	.text.triton_poi_fused__native_batch_norm_legit_no_training_add_relu_threshold_backward_47,"ax",@progbits
	.align	128
        .global         triton_poi_fused__native_batch_norm_legit_no_training_add_relu_threshold_backward_47
        .type           triton_poi_fused__native_batch_norm_legit_no_training_add_relu_threshold_backward_47,@function
        .size           triton_poi_fused__native_batch_norm_legit_no_training_add_relu_threshold_backward_47,(.L_x_1 - triton_poi_fused__native_batch_norm_legit_no_training_add_relu_threshold_backward_47)
        .other          triton_poi_fused__native_batch_norm_legit_no_training_add_relu_threshold_backward_47,@"STO_CUDA_ENTRY STV_DEFAULT"
triton_poi_fused__native_batch_norm_legit_no_training_add_relu_threshold_backward_47:
.text.triton_poi_fused__native_batch_norm_legit_no_training_add_relu_threshold_backward_47:
[----:B------:R-:W-:Y:S01]  /*0000*/  LDC R1, c[0x0][0x28] ;  /* 0x00000a00ff017b82 */ /* 0x000fe20000000800 */
[----:B------:R-:W1:Y:S07]  /*0010*/  S2R R0, SR_TID.X ;  /* 0x0000000000007919 */ /* 0x000e6e0000002100 */
[----:B------:R-:W2:Y:S01]  /*0020*/  LDC.64 R14, c[0x0][0x228] ;  /* 0x00008a00ff0e7b82 */ /* 0x000ea20000000a00 */
[----:B------:R-:W-:Y:S01]  /*0030*/  ULDC.64 UR4, c[0x0][0x208] ;  /* 0x0000820000047ab9 */ /* 0x000fe20000000a00 */
[----:B------:R-:W-:Y:S01]  /*0040*/  ULDC.64 UR6, c[0x0][0x268] ;  /* 0x00009a0000067ab9 */ /* 0x000fe20000000a00 */
[----:B------:R-:W3:Y:S05]  /*0050*/  S2R R3, SR_CTAID.X ;  /* 0x0000000000037919 */ /* 0x000eea0000002500 */
[----:B------:R-:W4:Y:S08]  /*0060*/  LDC.64 R22, c[0x0][0x250] ;  /* 0x00009400ff167b82 */ /* 0x000f300000000a00 */
[----:B------:R-:W5:Y:S08]  /*0070*/  LDC.64 R18, c[0x0][0x248] ;  /* 0x00009200ff127b82 */ /* 0x000f700000000a00 */
[----:B------:R-:W5:Y:S01]  /*0080*/  LDC.64 R24, c[0x0][0x218] ;  /* 0x00008600ff187b82 */ /* 0x000f620000000a00 */
[----:B-1----:R-:W-:-:S07]  /*0090*/  LOP3.LUT R0, R0, 0x7f, RZ, 0xc0, !PT ;  /* 0x0000007f00007812 */ /* 0x002fce00078ec0ff */
[----:B------:R-:W1:Y:S01]  /*00a0*/  LDC.64 R16, c[0x0][0x220] ;  /* 0x00008800ff107b82 */ /* 0x000e620000000a00 */
[----:B---3--:R-:W-:Y:S02]  /*00b0*/  SHF.R.S32.HI R2, RZ, 0x18, R3 ;  /* 0x00000018ff027819 */ /* 0x008fe40000011403 */
[----:B------:R-:W-:Y:S02]  /*00c0*/  LEA R0, R3, R0, 0x7 ;  /* 0x0000000003007211 */ /* 0x000fe400078e38ff */
[----:B------:R-:W-:-:S03]  /*00d0*/  SGXT R3, R2, 0x1 ;  /* 0x000000010203781a */ /* 0x000fc60000000200 */
[----:B------:R-:W3:Y:S01]  /*00e0*/  LDC.64 R20, c[0x0][0x240] ;  /* 0x00009000ff147b82 */ /* 0x000ee20000000a00 */
[----:B------:R-:W-:-:S04]  /*00f0*/  LEA.HI R3, R3, R0, RZ, 0x6 ;  /* 0x0000000003037211 */ /* 0x000fc800078f30ff */
[----:B------:R-:W-:-:S03]  /*0100*/  SHF.R.S32.HI R3, RZ, 0x6, R3 ;  /* 0x00000006ff037819 */ /* 0x000fc60000011403 */
[----:B------:R-:W3:Y:S01]  /*0110*/  LDC.64 R10, c[0x0][0x230] ;  /* 0x00008c00ff0a7b82 */ /* 0x000ee20000000a00 */
[----:B------:R-:W-:-:S04]  /*0120*/  LEA.HI R2, R3, R3, RZ, 0x7 ;  /* 0x0000000303027211 */ /* 0x000fc800078f38ff */
[----:B------:R-:W-:-:S03]  /*0130*/  LOP3.LUT R2, R2, 0xffffff80, RZ, 0xc0, !PT ;  /* 0xffffff8002027812 */ /* 0x000fc600078ec0ff */
[----:B------:R-:W3:Y:S01]  /*0140*/  LDC.64 R6, c[0x0][0x238] ;  /* 0x00008e00ff067b82 */ /* 0x000ee20000000a00 */
[----:B------:R-:W-:-:S05]  /*0150*/  IADD3 R13, R3, -R2, RZ ;  /* 0x80000002030d7210 */ /* 0x000fca0007ffe0ff */
[C---:B--2---:R-:W-:Y:S02]  /*0160*/  IMAD.WIDE R14, R13.reuse, 0x4, R14 ;  /* 0x000000040d0e7825 */ /* 0x044fe400078e020e */
[----:B------:R-:W2:Y:S02]  /*0170*/  LDC.64 R4, c[0x0][0x258] ;  /* 0x00009600ff047b82 */ /* 0x000ea40000000a00 */
[C---:B----4-:R-:W-:Y:S01]  /*0180*/  IMAD.WIDE R22, R13.reuse, 0x4, R22 ;  /* 0x000000040d167825 */ /* 0x050fe200078e0216 */
[----:B------:R4:W2:Y:S04]  /*0190*/  LDG.E.EL R8, desc[UR4][R14.64] ;  /* 0x000000040e087981 */ /* 0x0008a8000c2e1900 */
[----:B------:R-:W2:Y:S01]  /*01a0*/  LDG.E.EL R9, desc[UR4][R22.64] ;  /* 0x0000000416097981 */ /* 0x000ea2000c2e1900 */
[----:B------:R-:W2:Y:S01]  /*01b0*/  LDC.64 R2, c[0x0][0x260] ;  /* 0x00009800ff027b82 */ /* 0x000ea20000000a00 */
[----:B-----5:R-:W-:-:S04]  /*01c0*/  IMAD.WIDE R18, R13, 0x4, R18 ;  /* 0x000000040d127825 */ /* 0x020fc800078e0212 */
[C---:B0---4-:R-:W-:Y:S02]  /*01d0*/  IMAD.WIDE R14, R0.reuse, 0x4, R24 ;  /* 0x00000004000e7825 */ /* 0x051fe400078e0218 */
[----:B------:R-:W4:Y:S02]  /*01e0*/  LDG.E.EL R19, desc[UR4][R18.64] ;  /* 0x0000000412137981 */ /* 0x000f24000c2e1900 */
[C---:B-1----:R-:W-:Y:S02]  /*01f0*/  IMAD.WIDE R16, R13.reuse, 0x4, R16 ;  /* 0x000000040d107825 */ /* 0x042fe400078e0210 */
[----:B------:R-:W5:Y:S02]  /*0200*/  LDG.E R14, desc[UR4][R14.64] ;  /* 0x000000040e0e7981 */ /* 0x000f64000c1e1900 */
[----:B---3--:R-:W-:Y:S02]  /*0210*/  IMAD.WIDE R20, R0, 0x4, R20 ;  /* 0x0000000400147825 */ /* 0x008fe400078e0214 */
[----:B------:R-:W5:Y:S02]  /*0220*/  LDG.E.EL R17, desc[UR4][R16.64] ;  /* 0x0000000410117981 */ /* 0x000f64000c2e1900 */
[----:B------:R-:W-:-:S02]  /*0230*/  IMAD.WIDE R10, R13, 0x4, R10 ;  /* 0x000000040d0a7825 */ /* 0x000fc400078e020a */
[----:B------:R-:W4:Y:S02]  /*0240*/  LDG.E R12, desc[UR4][R20.64] ;  /* 0x00000004140c7981 */ /* 0x000f24000c1e1900 */
[C---:B------:R-:W-:Y:S02]  /*0250*/  IMAD.WIDE R6, R13.reuse, 0x4, R6 ;  /* 0x000000040d067825 */ /* 0x040fe400078e0206 */
[----:B------:R-:W3:Y:S02]  /*0260*/  LDG.E.EL R10, desc[UR4][R10.64] ;  /* 0x000000040a0a7981 */ /* 0x000ee4000c2e1900 */
[C---:B--2---:R-:W-:Y:S02]  /*0270*/  IMAD.WIDE R4, R13.reuse, 0x4, R4 ;  /* 0x000000040d047825 */ /* 0x044fe400078e0204 */
[----:B------:R-:W3:Y:S02]  /*0280*/  LDG.E.EL R7, desc[UR4][R6.64] ;  /* 0x0000000406077981 */ /* 0x000ee4000c2e1900 */
[----:B------:R-:W-:-:S02]  /*0290*/  IMAD.WIDE R2, R13, 0x4, R2 ;  /* 0x000000040d027825 */ /* 0x000fc400078e0202 */
[----:B------:R-:W2:Y:S04]  /*02a0*/  LDG.E.EL R4, desc[UR4][R4.64] ;  /* 0x0000000404047981 */ /* 0x000ea8000c2e1900 */
[----:B------:R0:W2:Y:S02]  /*02b0*/  LDG.E.EL R13, desc[UR4][R2.64] ;  /* 0x00000004020d7981 */ /* 0x0000a4000c2e1900 */
[----:B0-----:R-:W-:Y:S01]  /*02c0*/  HFMA2.MMA R3, -RZ, RZ, 1.625, 0 ;  /* 0x3e800000ff037435 */ /* 0x001fe200000001ff */
[----:B------:R-:W-:Y:S01]  /*02d0*/  FADD R8, R8, 9.9999997473787516356e-06 ;  /* 0x3727c5ac08087421 */ /* 0x000fe20000000000 */
[----:B------:R-:W-:-:S03]  /*02e0*/  FADD R9, R9, 9.9999997473787516356e-06 ;  /* 0x3727c5ac09097421 */ /* 0x000fc60000000000 */
[----:B------:R-:W0:Y:S08]  /*02f0*/  MUFU.SQRT R15, R8 ;  /* 0x00000008000f7308 */ /* 0x000e300000002000 */
[----:B------:R-:W1:Y:S01]  /*0300*/  MUFU.SQRT R16, R9 ;  /* 0x0000000900107308 */ /* 0x000e620000002000 */
[C---:B0-----:R-:W-:Y:S02]  /*0310*/  FSETP.GT.AND P0, PT, R15.reuse, 8.50705917302346158658e+37, PT ;  /* 0x7e8000000f00780b */ /* 0x041fe40003f04000 */
[----:B------:R-:W-:-:S02]  /*0320*/  FSETP.GEU.AND P2, PT, R15, 1.175494350822287508e-38, PT ;  /* 0x008000000f00780b */ /* 0x000fc40003f4e000 */
[C---:B-1----:R-:W-:Y:S02]  /*0330*/  FSETP.GT.AND P1, PT, R16.reuse, 8.50705917302346158658e+37, PT ;  /* 0x7e8000001000780b */ /* 0x042fe40003f24000 */
[----:B------:R-:W-:-:S07]  /*0340*/  FSETP.GEU.AND P3, PT, R16, 1.175494350822287508e-38, PT ;  /* 0x008000001000780b */ /* 0x000fce0003f6e000 */
[----:B------:R-:W-:-:S04]  /*0350*/  @P0 FMUL R15, R15, 0.25 ;  /* 0x3e8000000f0f0820 */ /* 0x000fc80000400000 */
[----:B------:R-:W-:Y:S01]  /*0360*/  @!P2 FMUL R15, R15, 16777216 ;  /* 0x4b8000000f0fa820 */ /* 0x000fe20000400000 */
[----:B------:R-:W-:-:S04]  /*0370*/  @P1 FMUL R16, R16, 0.25 ;  /* 0x3e80000010101820 */ /* 0x000fc80000400000 */
[----:B------:R-:W-:Y:S01]  /*0380*/  @!P3 FMUL R16, R16, 16777216 ;  /* 0x4b8000001010b820 */ /* 0x000fe20000400000 */
[----:B------:R-:W0:Y:S01]  /*0390*/  MUFU.RCP R15, R15 ;  /* 0x0000000f000f7308 */ /* 0x000e220000001000 */
[C---:B------:R-:W-:Y:S02]  /*03a0*/  FSEL R2, R3.reuse, 1, P0 ;  /* 0x3f80000003027808 */ /* 0x040fe40000000000 */
[----:B------:R-:W-:-:S05]  /*03b0*/  FSEL R3, R3, 1, P1 ;  /* 0x3f80000003037808 */ /* 0x000fca0000800000 */
[----:B------:R-:W1:Y:S01]  /*03c0*/  MUFU.RCP R16, R16 ;  /* 0x0000001000107308 */ /* 0x000e620000001000 */
[----:B------:R-:W-:Y:S01]  /*03d0*/  @!P2 FMUL R2, R2, 16777216 ;  /* 0x4b8000000202a820 */ /* 0x000fe20000400000 */
[----:B------:R-:W-:Y:S01]  /*03e0*/  @!P3 FMUL R3, R3, 16777216 ;  /* 0x4b8000000303b820 */ /* 0x000fe20000400000 */
[----:B----4-:R-:W-:Y:S01]  /*03f0*/  FADD R19, R12, -R19 ;  /* 0x800000130c137221 */ /* 0x010fe20000000000 */
[----:B-----5:R-:W-:Y:S01]  /*0400*/  FADD R14, R14, -R17 ;  /* 0x800000110e0e7221 */ /* 0x020fe20000000000 */
[----:B0-----:R-:W-:Y:S01]  /*0410*/  FMUL R5, R15, R2 ;  /* 0x000000020f057220 */ /* 0x001fe20000400000 */
[----:B-1----:R-:W-:Y:S02]  /*0420*/  FMUL R6, R16, R3 ;  /* 0x0000000310067220 */ /* 0x002fe40000400000 */
[----:B------:R-:W0:Y:S01]  /*0430*/  LDC.64 R2, c[0x0][0x210] ;  /* 0x00008400ff027b82 */ /* 0x000e220000000a00 */
[----:B------:R-:W-:Y:S01]  /*0440*/  FMUL R5, R5, R14 ;  /* 0x0000000e05057220 */ /* 0x000fe20000400000 */
[----:B------:R-:W-:-:S03]  /*0450*/  FMUL R6, R6, R19 ;  /* 0x0000001306067220 */ /* 0x000fc60000400000 */
[----:B---3--:R-:W-:Y:S01]  /*0460*/  FFMA R5, R10, R5, R7 ;  /* 0x000000050a057223 */ /* 0x008fe20000000007 */
[----:B--2---:R-:W-:-:S04]  /*0470*/  FFMA R4, R4, R6, R13 ;  /* 0x0000000604047223 */ /* 0x004fc8000000000d */
[C---:B------:R-:W-:Y:S01]  /*0480*/  FADD R6, R5.reuse, R4 ;  /* 0x0000000405067221 */ /* 0x040fe20000000000 */
[----:B------:R-:W-:-:S04]  /*0490*/  FSETP.GEU.AND P0, PT, R5, -R4, PT ;  /* 0x800000040500720b */ /* 0x000fc80003f0e000 */
[----:B------:R-:W-:Y:S02]  /*04a0*/  FSEL R7, R6, RZ, P0 ;  /* 0x000000ff06077208 */ /* 0x000fe40000000000 */
[----:B------:R-:W-:Y:S02]  /*04b0*/  IADD3 R4, P1, R0, UR6, RZ ;  /* 0x0000000600047c10 */ /* 0x000fe4000ff3e0ff */
[----:B------:R-:W-:Y:S02]  /*04c0*/  FSETP.GTU.AND P0, PT, R7, RZ, PT ;  /* 0x000000ff0700720b */ /* 0x000fe40003f0c000 */
[C---:B------:R-:W-:Y:S02]  /*04d0*/  LEA.HI.X.SX32 R5, R0.reuse, UR7, 0x1, P1 ;  /* 0x0000000700057c11 */ /* 0x040fe400088f0eff */
[----:B------:R-:W-:Y:S01]  /*04e0*/  SEL R9, RZ, 0x1, P0 ;  /* 0x00000001ff097807 */ /* 0x000fe20000000000 */
[----:B0-----:R-:W-:-:S05]  /*04f0*/  IMAD.WIDE R2, R0, 0x4, R2 ;  /* 0x0000000400027825 */ /* 0x001fca00078e0202 */
[----:B------:R-:W-:Y:S04]  /*0500*/  STG.E desc[UR4][R2.64], R7 ;  /* 0x0000000702007986 */ /* 0x000fe8000c101904 */
[----:B------:R-:W-:Y:S01]  /*0510*/  STG.E.U8 desc[UR4][R4.64], R9 ;  /* 0x0000000904007986 */ /* 0x000fe2000c101104 */
[----:B------:R-:W-:Y:S05]  /*0520*/  EXIT ;  /* 0x000000000000794d */ /* 0x000fea0003800000 */
.L_x_0:
[----:B------:R-:W-:-:S00]  /*0530*/  BRA `(.L_x_0) ;  /* 0xfffffffc00fc7947 */ /* 0x000fc0000383ffff */
[----:B------:R-:W-:-:S00]  /*0540*/  NOP ;  /* 0x0000000000007918 */ /* 0x000fc00000000000 */
        /* <DEDUP_REMOVED lines=11> */
.L_x_1:


//--------------------- .nv.global.init           --------------------------
	.section	.nv.global.init,"aw",@progbits
.nv.global.init:
	.type		_$_str,@object
	.size		_$_str,(_$_str_$_2 - _$_str)
_$_str:
        /*0000*/ 	.byte	0x5f, 0x5f, 0x43, 0x55, 0x44, 0x41, 0x5f, 0x46, 0x54, 0x5a, 0x00
	.type		_$_str_$_2,@object
	.size		_$_str_$_2,(.L_1 - _$_str_$_2)
_$_str_$_2:
        /*000b*/ 	.byte	0x5f, 0x5f, 0x43, 0x55, 0x44, 0x41, 0x5f, 0x50, 0x52, 0x45, 0x43, 0x5f, 0x53, 0x51, 0x52, 0x54
        /*001b*/ 	.byte	0x00
.L_1:


//--------------------- .nv.constant0.triton_poi_fused__native_batch_norm_legit_no_training_add_relu_threshold_backward_47 --------------------------
	.section	.nv.constant0.triton_poi_fused__native_batch_norm_legit_no_training_add_relu_threshold_backward_47,"a",@progbits
	.sectionflags	@""
	.align	4
.nv.constant0.triton_poi_fused__native_batch_norm_legit_no_training_add_relu_threshold_backward_47:
	.zero		628
